	.headerflags	@"EF_CUDA_TEXMODE_UNIFIED EF_CUDA_64BIT_ADDRESS EF_CUDA_ACCELERATORS EF_CUDA_SM90 EF_CUDA_VIRTUAL_SM(EF_CUDA_SM90)"
	.elftype	@"ET_EXEC"


//--------------------- .nv.info                  --------------------------
	.section	.nv.info,"",@"SHT_CUDA_INFO"
	.align	4


	//----- nvinfo : EIATTR_REGCOUNT
	.align		4
        /*0000*/ 	.byte	0x04, 0x2f
        /*0002*/ 	.short	(.L_3 - .L_2)
	.align		4
.L_2:
        /*0004*/ 	.word	index@(triton_poi_fused__native_batch_norm_legit_no_training_add_relu_37)
        /*0008*/ 	.word	0x00000020


	//----- nvinfo : EIATTR_MIN_STACK_SIZE
	.align		4
.L_3:
        /*000c*/ 	.byte	0x04, 0x12
        /*000e*/ 	.short	(.L_5 - .L_4)
	.align		4
.L_4:
        /*0010*/ 	.word	index@(triton_poi_fused__native_batch_norm_legit_no_training_add_relu_37)
        /*0014*/ 	.word	0x00000000


	//----- nvinfo : EIATTR_FRAME_SIZE
	.align		4
.L_5:
        /*0018*/ 	.byte	0x04, 0x11
        /*001a*/ 	.short	(.L_7 - .L_6)
	.align		4
.L_6:
        /*001c*/ 	.word	index@(triton_poi_fused__native_batch_norm_legit_no_training_add_relu_37)
        /*0020*/ 	.word	0x00000000


	//----- nvinfo : EIATTR_MIN_STACK_SIZE
	.align		4
.L_7:
        /*0024*/ 	.byte	0x04, 0x12
        /*0026*/ 	.short	(.L_9 - .L_8)
	.align		4
.L_8:
        /*0028*/ 	.word	index@(triton_poi_fused__native_batch_norm_legit_no_training_add_relu_37)
        /*002c*/ 	.word	0x00000000
.L_9:


//--------------------- .nv.info.triton_poi_fused__native_batch_norm_legit_no_training_add_relu_37 --------------------------
	.section	.nv.info.triton_poi_fused__native_batch_norm_legit_no_training_add_relu_37,"",@"SHT_CUDA_INFO"
	.sectionflags	@""
	.align	4


	//----- nvinfo : EIATTR_CUDA_API_VERSION
	.align		4
        /*0000*/ 	.byte	0x04, 0x37
        /*0002*/ 	.short	(.L_11 - .L_10)
.L_10:
        /*0004*/ 	.word	0x0000007c


	//----- nvinfo : EIATTR_KPARAM_INFO
	.align		4
.L_11:
        /*0008*/ 	.byte	0x04, 0x17
        /*000a*/ 	.short	(.L_13 - .L_12)
.L_12:
        /*000c*/ 	.word	0x00000000
        /*0010*/ 	.short	0x0009
        /*0012*/ 	.short	0x0044
        /*0014*/ 	.byte	0x00, 0xf0, 0x11, 0x00


	//----- nvinfo : EIATTR_KPARAM_INFO
	.align		4
.L_13:
        /*0018*/ 	.byte	0x04, 0x17
        /*001a*/ 	.short	(.L_15 - .L_14)
.L_14:
        /*001c*/ 	.word	0x00000000
        /*0020*/ 	.short	0x0008
        /*0022*/ 	.short	0x0040
        /*0024*/ 	.byte	0x00, 0xf0, 0x11, 0x00


	//----- nvinfo : EIATTR_KPARAM_INFO
	.align		4
.L_15:
        /*0028*/ 	.byte	0x04, 0x17
        /*002a*/ 	.short	(.L_17 - .L_16)
.L_16:
        /*002c*/ 	.word	0x00000000
        /*0030*/ 	.short	0x0007
        /*0032*/ 	.short	0x0038
        /*0034*/ 	.byte	0x00, 0xf4, 0x21, 0x00


	//----- nvinfo : EIATTR_KPARAM_INFO
	.align		4
.L_17:
        /*0038*/ 	.byte	0x04, 0x17
        /*003a*/ 	.short	(.L_19 - .L_18)
.L_18:
        /*003c*/ 	.word	0x00000000
        /*0040*/ 	.short	0x0006
        /*0042*/ 	.short	0x0030
        /*0044*/ 	.byte	0x00, 0xf4, 0x21, 0x00


	//----- nvinfo : EIATTR_KPARAM_INFO
	.align		4
.L_19:
        /*0048*/ 	.byte	0x04, 0x17
        /*004a*/ 	.short	(.L_21 - .L_20)
.L_20:
        /*004c*/ 	.word	0x00000000
        /*0050*/ 	.short	0x0005
        /*0052*/ 	.short	0x0028
        /*0054*/ 	.byte	0x00, 0xf4, 0x21, 0x00


	//----- nvinfo : EIATTR_KPARAM_INFO
	.align		4
.L_21:
        /*0058*/ 	.byte	0x04, 0x17
        /*005a*/ 	.short	(.L_23 - .L_22)
.L_22:
        /*005c*/ 	.word	0x00000000
        /*0060*/ 	.short	0x0004
        /*0062*/ 	.short	0x0020
        /*0064*/ 	.byte	0x00, 0xf4, 0x21, 0x00


	//----- nvinfo : EIATTR_KPARAM_INFO
	.align		4
.L_23:
        /*0068*/ 	.byte	0x04, 0x17
        /*006a*/ 	.short	(.L_25 - .L_24)
.L_24:
        /*006c*/ 	.word	0x00000000
        /*0070*/ 	.short	0x0003
        /*0072*/ 	.short	0x0018
        /*0074*/ 	.byte	0x00, 0xf4, 0x21, 0x00


	//----- nvinfo : EIATTR_KPARAM_INFO
	.align		4
.L_25:
        /*0078*/ 	.byte	0x04, 0x17
        /*007a*/ 	.short	(.L_27 - .L_26)
.L_26:
        /*007c*/ 	.word	0x00000000
        /*0080*/ 	.short	0x0002
        /*0082*/ 	.short	0x0010
        /*0084*/ 	.byte	0x00, 0xf4, 0x21, 0x00


	//----- nvinfo : EIATTR_KPARAM_INFO
	.align		4
.L_27:
        /*0088*/ 	.byte	0x04, 0x17
        /*008a*/ 	.short	(.L_29 - .L_28)
.L_28:
        /*008c*/ 	.word	0x00000000
        /*0090*/ 	.short	0x0001
        /*0092*/ 	.short	0x0008
        /*0094*/ 	.byte	0x00, 0xf4, 0x21, 0x00


	//----- nvinfo : EIATTR_KPARAM_INFO
	.align		4
.L_29:
        /*0098*/ 	.byte	0x04, 0x17
        /*009a*/ 	.short	(.L_31 - .L_30)
.L_30:
        /*009c*/ 	.word	0x00000000
        /*00a0*/ 	.short	0x0000
        /*00a2*/ 	.short	0x0000
        /*00a4*/ 	.byte	0x00, 0xf4, 0x21, 0x00


	//----- nvinfo : EIATTR_SPARSE_MMA_MASK
	.align		4
.L_31:
        /*00a8*/ 	.byte	0x03, 0x50
        /*00aa*/ 	.short	0x0000


	//----- nvinfo : EIATTR_MAXREG_COUNT
	.align		4
        /*00ac*/ 	.byte	0x03, 0x1b
        /*00ae*/ 	.short	0x00ff


	//----- nvinfo : EIATTR_EXIT_INSTR_OFFSETS
	.align		4
        /*00b0*/ 	.byte	0x04, 0x1c
        /*00b2*/ 	.short	(.L_33 - .L_32)


	//   ....[0]....
.L_32:
        /*00b4*/ 	.word	0x00000e90


	//   ....[1]....
        /*00b8*/ 	.word	0x00000ed0


	//----- nvinfo : EIATTR_REQNTID
	.align		4
.L_33:
        /*00bc*/ 	.byte	0x04, 0x10
        /*00be*/ 	.short	(.L_35 - .L_34)
.L_34:
        /*00c0*/ 	.word	0x00000080
        /*00c4*/ 	.word	0x00000001
        /*00c8*/ 	.word	0x00000001


	//----- nvinfo : EIATTR_CBANK_PARAM_SIZE
	.align		4
.L_35:
        /*00cc*/ 	.byte	0x03, 0x19
        /*00ce*/ 	.short	0x0048


	//----- nvinfo : EIATTR_PARAM_CBANK
	.align		4
        /*00d0*/ 	.byte	0x04, 0x0a
        /*00d2*/ 	.short	(.L_37 - .L_36)
	.align		4
.L_36:
        /*00d4*/ 	.word	index@(.nv.constant0.triton_poi_fused__native_batch_norm_legit_no_training_add_relu_37)
        /*00d8*/ 	.short	0x0210
        /*00da*/ 	.short	0x0048


	//----- nvinfo : EIATTR_SW_WAR
	.align		4
.L_37:
        /*00dc*/ 	.byte	0x04, 0x36
        /*00de*/ 	.short	(.L_39 - .L_38)
.L_38:
        /*00e0*/ 	.word	0x00000008
.L_39:


//--------------------- .nv.callgraph             --------------------------
	.section	.nv.callgraph,"",@"SHT_CUDA_CALLGRAPH"
	.align	4
	.sectionentsize	8
	.align		4
        /*0000*/ 	.word	0x00000000
	.align		4
        /*0004*/ 	.word	0xffffffff
	.align		4
        /*0008*/ 	.word	0x00000000
	.align		4
        /*000c*/ 	.word	0xfffffffe
	.align		4
        /*0010*/ 	.word	0x00000000
	.align		4
        /*0014*/ 	.word	0xfffffffd
	.align		4
        /*0018*/ 	.word	0x00000000
	.align		4
        /*001c*/ 	.word	0xfffffffc


//--------------------- .nv.constant4             --------------------------
	.section	.nv.constant4,"a",@progbits
	.align	8
	.align		8
.nv.constant4:
        /*0000*/ 	.dword	_$_str
	.align		8
        /*0008*/ 	.dword	_$_str_$_2


//--------------------- .text.triton_poi_fused__native_batch_norm_legit_no_training_add_relu_37 --------------------------
	.section	.text.triton_poi_fused__native_batch_norm_legit_no_training_add_relu_37,"ax",@progbits
	.sectionflags	@"SHF_BARRIERS=1"
	.align	128
        .global         triton_poi_fused__native_batch_norm_legit_no_training_add_relu_37
        .type           triton_poi_fused__native_batch_norm_legit_no_training_add_relu_37,@function
        .size           triton_poi_fused__native_batch_norm_legit_no_training_add_relu_37,(.L_x_1 - triton_poi_fused__native_batch_norm_legit_no_training_add_relu_37)
        .other          triton_poi_fused__native_batch_norm_legit_no_training_add_relu_37,@"STO_CUDA_ENTRY STV_DEFAULT"
triton_poi_fused__native_batch_norm_legit_no_training_add_relu_37:
.text.triton_poi_fused__native_batch_norm_legit_no_training_add_relu_37:
[----:B------:R-:W0:Y:S01]  /*0000*/  LDC R1, c[0x0][0x28] ;  /* 0x00000a00ff017b82 */ /* 0x000e220000000800 */
[----:B------:R-:W1:Y:S07]  /*0010*/  S2R R17, SR_TID.X ;  /* 0x0000000000117919 */ /* 0x000e6e0000002100 */
[----:B------:R-:W2:Y:S01]  /*0020*/  LDC.64 R12, c[0x0][0x210] ;  /* 0x00008400ff0c7b82 */ /* 0x000ea20000000a00 */
[----:B------:R-:W-:Y:S01]  /*0030*/  CS2R R6, SRZ ;  /* 0x0000000000067805 */ /* 0x000fe2000001ff00 */
[----:B------:R-:W-:Y:S01]  /*0040*/  ULDC.64 UR6, c[0x0][0x208] ;  /* 0x0000820000067ab9 */ /* 0x000fe20000000a00 */
[----:B------:R-:W3:Y:S01]  /*0050*/  S2R R16, SR_CTAID.Y ;  /* 0x0000000000107919 */ /* 0x000ee20000002600 */
[----:B------:R-:W4:Y:S01]  /*0060*/  S2R R21, SR_CTAID.X ;  /* 0x0000000000157919 */ /* 0x000f220000002500 */
[----:B------:R-:W-:-:S03]  /*0070*/  CS2R R10, SRZ ;  /* 0x00000000000a7805 */ /* 0x000fc6000001ff00 */
[----:B------:R-:W5:Y:S01]  /*0080*/  S2UR UR5, SR_CgaCtaId ;  /* 0x00000000000579c3 */ /* 0x000f620000008800 */
[----:B------:R-:W-:-:S07]  /*0090*/  UMOV UR4, 0x400 ;  /* 0x0000040000047882 */ /* 0x000fce0000000000 */
[----:B------:R-:W2:Y:S01]  /*00a0*/  LDC.64 R26, c[0x0][0x218] ;  /* 0x00008600ff1a7b82 */ /* 0x000ea20000000a00 */
[----:B-1----:R-:W-:Y:S01]  /*00b0*/  IMAD.SHL.U32 R3, R17, 0x4, RZ ;  /* 0x0000000411037824 */ /* 0x002fe200078e00ff */
[----:B------:R-:W-:-:S04]  /*00c0*/  SHF.R.U32.HI R4, RZ, 0x6, R17 ;  /* 0x00000006ff047819 */ /* 0x000fc80000011611 */
[----:B------:R-:W-:Y:S01]  /*00d0*/  LOP3.LUT R5, R3, 0xfc, RZ, 0xc0, !PT ;  /* 0x000000fc03057812 */ /* 0x000fe200078ec0ff */
[----:B----4-:R-:W-:-:S03]  /*00e0*/  IMAD.SHL.U32 R21, R21, 0x4, RZ ;  /* 0x0000000415157824 */ /* 0x010fc600078e00ff */
[----:B---3--:R-:W-:-:S04]  /*00f0*/  PRMT R5, R5, 0x6540, R16 ;  /* 0x0000654005057816 */ /* 0x008fc80000000010 */
[----:B------:R-:W-:Y:S02]  /*0100*/  SHF.R.S32.HI R0, RZ, 0x1f, R5 ;  /* 0x0000001fff007819 */ /* 0x000fe40000011405 */
[----:B------:R-:W-:Y:S02]  /*0110*/  ISETP.GE.AND P0, PT, R5, 0x200, PT ;  /* 0x000002000500780c */ /* 0x000fe40003f06270 */
[----:B------:R-:W-:Y:S02]  /*0120*/  LEA.HI R2, R0, R5, RZ, 0x7 ;  /* 0x0000000500027211 */ /* 0x000fe400078f38ff */
[----:B------:R-:W-:-:S03]  /*0130*/  SGXT.U32 R0, R4, 0x1 ;  /* 0x000000010400781a */ /* 0x000fc60000000000 */
[C---:B------:R-:W-:Y:S01]  /*0140*/  IMAD.SHL.U32 R4, R2.reuse, 0x4, RZ ;  /* 0x0000000402047824 */ /* 0x040fe200078e00ff */
[----:B------:R-:W-:Y:S02]  /*0150*/  LOP3.LUT R2, R2, 0xffffff80, RZ, 0xc0, !PT ;  /* 0xffffff8002027812 */ /* 0x000fe400078ec0ff */
[----:B------:R-:W-:Y:S02]  /*0160*/  LOP3.LUT R0, R21, R0, RZ, 0xfc, !PT ;  /* 0x0000000015007212 */ /* 0x000fe400078efcff */
[----:B------:R-:W-:Y:S02]  /*0170*/  LOP3.LUT R4, R4, 0xfffffe00, RZ, 0xc0, !PT ;  /* 0xfffffe0004047812 */ /* 0x000fe400078ec0ff */
[----:B------:R-:W-:Y:S02]  /*0180*/  ISETP.LT.AND P2, PT, R0, 0x4, !P0 ;  /* 0x000000040000780c */ /* 0x000fe40004741270 */
[----:B------:R-:W-:Y:S02]  /*0190*/  IADD3 R9, R4, R5, -R2 ;  /* 0x0000000504097210 */ /* 0x000fe40007ffe802 */
[----:B------:R-:W-:-:S03]  /*01a0*/  CS2R R4, SRZ ;  /* 0x0000000000047805 */ /* 0x000fc6000001ff00 */
[C---:B------:R-:W-:Y:S01]  /*01b0*/  IMAD R2, R0.reuse, 0x80, R9 ;  /* 0x0000008000027824 */ /* 0x040fe200078e0209 */
[----:B------:R-:W-:-:S03]  /*01c0*/  LOP3.LUT R0, R0, 0x2, RZ, 0xfc, !PT ;  /* 0x0000000200007812 */ /* 0x000fc600078efcff */
[----:B--2---:R-:W-:Y:S01]  /*01d0*/  IMAD.WIDE R14, R2, 0x4, R12 ;  /* 0x00000004020e7825 */ /* 0x004fe200078e020c */
[----:B------:R-:W-:-:S03]  /*01e0*/  ISETP.LT.AND P0, PT, R0, 0x4, !P0 ;  /* 0x000000040000780c */ /* 0x000fc60004701270 */
[----:B------:R-:W-:Y:S01]  /*01f0*/  IMAD R0, R0, 0x80, R9 ;  /* 0x0000008000007824 */ /* 0x000fe200078e0209 */
[----:B------:R1:W2:Y:S01]  /*0200*/  @P2 LDG.E.EL.128 R4, desc[UR6][R14.64] ;  /* 0x000000060e042981 */ /* 0x0002a2000c2e1d00 */
[----:B------:R-:W-:Y:S02]  /*0210*/  CS2R R8, SRZ ;  /* 0x0000000000087805 */ /* 0x000fe4000001ff00 */
[----:B------:R-:W-:-:S04]  /*0220*/  IMAD.WIDE R18, R0, 0x4, R12 ;  /* 0x0000000400127825 */ /* 0x000fc800078e020c */
[----:B------:R-:W-:Y:S01]  /*0230*/  IMAD.SHL.U32 R20, R17, 0x2, RZ ;  /* 0x0000000211147824 */ /* 0x000fe200078e00ff */
[----:B-----5:R-:W-:Y:S01]  /*0240*/  UPRMT UR4, UR5, 0x654, UR4 ;  /* 0x0000065405047896 */ /* 0x020fe20008000004 */
[----:B------:R3:W4:Y:S01]  /*0250*/  @P0 LDG.E.EL.128 R8, desc[UR6][R18.64] ;  /* 0x0000000612080981 */ /* 0x000722000c2e1d00 */
[----:B-1----:R-:W-:Y:S01]  /*0260*/  SHF.R.U32.HI R14, RZ, 0x2, R17 ;  /* 0x00000002ff0e7819 */ /* 0x002fe20000011611 */
[----:B------:R-:W1:Y:S01]  /*0270*/  LDC.64 R12, c[0x0][0x220] ;  /* 0x00008800ff0c7b82 */ /* 0x000e620000000a00 */
[----:B------:R-:W-:Y:S02]  /*0280*/  LOP3.LUT R15, R20, 0xfe, RZ, 0xc0, !PT ;  /* 0x000000fe140f7812 */ /* 0x000fe400078ec0ff */
[----:B------:R-:W-:Y:S02]  /*0290*/  LOP3.LUT R20, R14, 0x10, RZ, 0xc0, !PT ;  /* 0x000000100e147812 */ /* 0x000fe400078ec0ff */
[----:B------:R-:W-:Y:S02]  /*02a0*/  LOP3.LUT R3, R3, 0x1fc, RZ, 0xc0, !PT ;  /* 0x000001fc03037812 */ /* 0x000fe400078ec0ff */
[--C-:B------:R-:W-:Y:S01]  /*02b0*/  SHF.R.S32.HI R22, RZ, 0x17, R16.reuse ;  /* 0x00000017ff167819 */ /* 0x100fe20000011410 */
[----:B------:R-:W-:Y:S01]  /*02c0*/  VIADD R20, R20, UR4 ;  /* 0x0000000414147c36 */ /* 0x000fe20008000000 */
[----:B------:R-:W-:-:S02]  /*02d0*/  PRMT R25, R15, 0x6540, R16 ;  /* 0x000065400f197816 */ /* 0x000fc40000000010 */
[----:B------:R-:W-:Y:S02]  /*02e0*/  SGXT R14, R22, 0x1 ;  /* 0x00000001160e781a */ /* 0x000fe40000000200 */
[----:B------:R-:W-:Y:S02]  /*02f0*/  CS2R R22, SRZ ;  /* 0x0000000000167805 */ /* 0x000fe4000001ff00 */
[----:B------:R-:W-:Y:S02]  /*0300*/  LEA R20, R3, R20, 0x2 ;  /* 0x0000001403147211 */ /* 0x000fe400078e10ff */
[----:B------:R-:W-:Y:S02]  /*0310*/  LEA.HI R14, R14, R25, RZ, 0x7 ;  /* 0x000000190e0e7211 */ /* 0x000fe400078f38ff */
[----:B------:R-:W-:Y:S02]  /*0320*/  ISETP.GE.AND P1, PT, R25, 0x200, PT ;  /* 0x000002001900780c */ /* 0x000fe40003f26270 */
[----:B------:R-:W-:-:S02]  /*0330*/  LOP3.LUT R14, R14, 0xffffff80, RZ, 0xc0, !PT ;  /* 0xffffff800e0e7812 */ /* 0x000fc400078ec0ff */
[----:B------:R-:W-:-:S03]  /*0340*/  LEA R24, R15, UR4, 0x2 ;  /* 0x000000040f187c11 */ /* 0x000fc6000f8e10ff */
[----:B------:R-:W-:-:S04]  /*0350*/  IMAD.IADD R25, R25, 0x1, -R14 ;  /* 0x0000000119197824 */ /* 0x000fc800078e0a0e */
[----:B-1----:R-:W-:Y:S01]  /*0360*/  IMAD.WIDE R28, R25, 0x4, R12 ;  /* 0x00000004191c7825 */ /* 0x002fe200078e020c */
[----:B---3--:R-:W-:-:S03]  /*0370*/  CS2R R18, SRZ ;  /* 0x0000000000127805 */ /* 0x008fc6000001ff00 */
[C---:B0-----:R-:W-:Y:S01]  /*0380*/  IMAD.WIDE R26, R25.reuse, 0x4, R26 ;  /* 0x00000004191a7825 */ /* 0x041fe200078e021a */
[----:B--2---:R0:W-:Y:S01]  /*0390*/  STS.128 [R20], R4 ;  /* 0x0000000414007388 */ /* 0x0041e20000000c00 */
[----:B------:R-:W-:Y:S08]  /*03a0*/  BAR.SYNC.DEFER_BLOCKING 0x0 ;  /* 0x0000000000007b1d */ /* 0x000ff00000010000 */
[----:B0-----:R-:W0:Y:S08]  /*03b0*/  LDC.64 R6, c[0x0][0x230] ;  /* 0x00008c00ff067b82 */ /* 0x001e300000000a00 */
[----:B------:R-:W1:Y:S01]  /*03c0*/  LDC.64 R4, c[0x0][0x228] ;  /* 0x00008a00ff047b82 */ /* 0x000e620000000a00 */
[----:B------:R-:W-:Y:S04]  /*03d0*/  LDS.64 R14, [R24] ;  /* 0x00000000180e7984 */ /* 0x000fe80000000a00 */
[----:B------:R-:W2:Y:S03]  /*03e0*/  LDS.64 R12, [R24+0x410] ;  /* 0x00041000180c7984 */ /* 0x000ea60000000a00 */
[----:B------:R-:W-:Y:S06]  /*03f0*/  BAR.SYNC.DEFER_BLOCKING 0x0 ;  /* 0x0000000000007b1d */ /* 0x000fec0000010000 */
[----:B----4-:R0:W-:Y:S02]  /*0400*/  STS.128 [R20], R8 ;  /* 0x0000000814007388 */ /* 0x0101e40000000c00 */
[----:B------:R-:W-:Y:S06]  /*0410*/  BAR.SYNC.DEFER_BLOCKING 0x0 ;  /* 0x0000000000007b1d */ /* 0x000fec0000010000 */
[----:B------:R-:W3:Y:S04]  /*0420*/  @!P1 LDG.E.EL.64 R22, desc[UR6][R28.64] ;  /* 0x000000061c169981 */ /* 0x000ee8000c2e1b00 */
[----:B------:R-:W2:Y:S01]  /*0430*/  @!P1 LDG.E.EL.64 R18, desc[UR6][R26.64] ;  /* 0x000000061a129981 */ /* 0x000ea2000c2e1b00 */
[----:B0-----:R-:W-:Y:S01]  /*0440*/  IMAD.WIDE R10, R25, 0x4, R6 ;  /* 0x00000004190a7825 */ /* 0x001fe200078e0206 */
[----:B------:R-:W-:-:S02]  /*0450*/  CS2R R8, SRZ ;  /* 0x0000000000087805 */ /* 0x000fc4000001ff00 */
[----:B------:R-:W-:Y:S01]  /*0460*/  CS2R R6, SRZ ;  /* 0x0000000000067805 */ /* 0x000fe2000001ff00 */
[----:B-1----:R-:W-:-:S05]  /*0470*/  IMAD.WIDE R4, R25, 0x4, R4 ;  /* 0x0000000419047825 */ /* 0x002fca00078e0204 */
[----:B------:R0:W4:Y:S04]  /*0480*/  @!P1 LDG.E.EL.64 R6, desc[UR6][R10.64] ;  /* 0x000000060a069981 */ /* 0x000128000c2e1b00 */
[----:B------:R1:W4:Y:S01]  /*0490*/  @!P1 LDG.E.EL.64 R8, desc[UR6][R4.64] ;  /* 0x0000000604089981 */ /* 0x000322000c2e1b00 */
[----:B------:R-:W-:-:S04]  /*04a0*/  LOP3.LUT R17, R17, 0x7f, RZ, 0xc0, !PT ;  /* 0x0000007f11117812 */ /* 0x000fc800078ec0ff */
[----:B------:R-:W-:Y:S01]  /*04b0*/  PRMT R17, R17, 0x6540, R16 ;  /* 0x0000654011117816 */ /* 0x000fe20000000010 */
[----:B0-----:R-:W0:Y:S03]  /*04c0*/  LDS.64 R10, [R24+0x410] ;  /* 0x00041000180a7984 */ /* 0x001e260000000a00 */
[----:B------:R-:W-:-:S04]  /*04d0*/  SHF.R.S32.HI R16, RZ, 0x1f, R17 ;  /* 0x0000001fff107819 */ /* 0x000fc80000011411 */
[----:B------:R-:W-:-:S04]  /*04e0*/  LEA.HI R16, R16, R17, RZ, 0x7 ;  /* 0x0000001110107211 */ /* 0x000fc800078f38ff */
[C---:B-1----:R-:W-:Y:S01]  /*04f0*/  LOP3.LUT R4, R16.reuse, 0x3fffff80, RZ, 0xc0, !PT ;  /* 0x3fffff8010047812 */ /* 0x042fe200078ec0ff */
[----:B------:R-:W-:-:S04]  /*0500*/  IMAD.SHL.U32 R5, R16, 0x10, RZ ;  /* 0x0000001010057824 */ /* 0x000fc800078e00ff */
[----:B------:R-:W-:Y:S02]  /*0510*/  IMAD.IADD R16, R17, 0x1, -R4 ;  /* 0x0000000111107824 */ /* 0x000fe400078e0a04 */
[----:B---3--:R-:W-:Y:S01]  /*0520*/  FADD R23, R23, 9.9999997473787516356e-06 ;  /* 0x3727c5ac17177421 */ /* 0x008fe20000000000 */
[----:B------:R-:W-:-:S03]  /*0530*/  FADD R25, R22, 9.9999997473787516356e-06 ;  /* 0x3727c5ac16197421 */ /* 0x000fc60000000000 */
[----:B------:R-:W1:Y:S08]  /*0540*/  MUFU.SQRT R22, R23 ;  /* 0x0000001700167308 */ /* 0x000e700000002000 */
[----:B------:R-:W3:Y:S01]  /*0550*/  MUFU.SQRT R28, R25 ;  /* 0x00000019001c7308 */ /* 0x000ee20000002000 */
[C---:B-1----:R-:W-:Y:S02]  /*0560*/  FSETP.GT.AND P4, PT, R22.reuse, 8.50705917302346158658e+37, PT ;  /* 0x7e8000001600780b */ /* 0x042fe40003f84000 */
[----:B------:R-:W-:-:S02]  /*0570*/  FSETP.GEU.AND P5, PT, R22, 1.175494350822287508e-38, PT ;  /* 0x008000001600780b */ /* 0x000fc40003fae000 */
[C---:B---3--:R-:W-:Y:S02]  /*0580*/  FSETP.GT.AND P1, PT, R28.reuse, 8.50705917302346158658e+37, PT ;  /* 0x7e8000001c00780b */ /* 0x048fe40003f24000 */
[----:B------:R-:W-:Y:S01]  /*0590*/  FSETP.GEU.AND P3, PT, R28, 1.175494350822287508e-38, PT ;  /* 0x008000001c00780b */ /* 0x000fe20003f6e000 */
[----:B------:R-:W-:Y:S01]  /*05a0*/  IMAD.MOV.U32 R25, RZ, RZ, 0x3e800000 ;  /* 0x3e800000ff197424 */ /* 0x000fe200078e00ff */
[----:B------:R-:W-:-:S05]  /*05b0*/  LOP3.LUT R23, R5, 0xfffff800, RZ, 0xc0, !PT ;  /* 0xfffff80005177812 */ /* 0x000fca00078ec0ff */
[----:B------:R-:W-:Y:S01]  /*05c0*/  @P4 FMUL R22, R22, 0.25 ;  /* 0x3e80000016164820 */ /* 0x000fe20000400000 */
[----:B------:R1:W3:Y:S01]  /*05d0*/  LDS.64 R4, [R24] ;  /* 0x0000000018047984 */ /* 0x0002e20000000a00 */
[----:B------:R-:W-:Y:S01]  /*05e0*/  IMAD R16, R16, 0x4, R23 ;  /* 0x0000000410107824 */ /* 0x000fe200078e0217 */
[----:B------:R-:W-:Y:S01]  /*05f0*/  FSEL R23, R25, 1, P1 ;  /* 0x3f80000019177808 */ /* 0x000fe20000800000 */
[----:B------:R-:W-:Y:S01]  /*0600*/  @!P5 FMUL R22, R22, 16777216 ;  /* 0x4b8000001616d820 */ /* 0x000fe20000400000 */
[----:B------:R-:W-:Y:S01]  /*0610*/  @P1 FMUL R28, R28, 0.25 ;  /* 0x3e8000001c1c1820 */ /* 0x000fe20000400000 */
[----:B------:R-:W-:Y:S02]  /*0620*/  ISETP.GE.AND P1, PT, R21, 0x4, PT ;  /* 0x000000041500780c */ /* 0x000fe40003f26270 */
[----:B------:R-:W-:Y:S01]  /*0630*/  @!P3 FMUL R23, R23, 16777216 ;  /* 0x4b8000001717b820 */ /* 0x000fe20000400000 */
[----:B------:R-:W-:Y:S01]  /*0640*/  @!P3 FMUL R28, R28, 16777216 ;  /* 0x4b8000001c1cb820 */ /* 0x000fe20000400000 */
[C---:B------:R-:W-:Y:S01]  /*0650*/  ISETP.LT.AND P3, PT, R17.reuse, 0x200, !P1 ;  /* 0x000002001100780c */ /* 0x040fe20004f61270 */
[----:B------:R-:W5:Y:S01]  /*0660*/  MUFU.RCP R22, R22 ;  /* 0x0000001600167308 */ /* 0x000f620000001000 */
[----:B------:R-:W-:-:S04]  /*0670*/  LOP3.LUT R17, R17, 0x80, RZ, 0xfc, !PT ;  /* 0x0000008011117812 */ /* 0x000fc800078efcff */
[----:B-1----:R-:W-:Y:S02]  /*0680*/  SHF.R.S32.HI R24, RZ, 0x1f, R17 ;  /* 0x0000001fff187819 */ /* 0x002fe40000011411 */
[----:B------:R-:W-:Y:S02]  /*0690*/  FSEL R27, R25, 1, P4 ;  /* 0x3f800000191b7808 */ /* 0x000fe40002000000 */
[----:B------:R-:W-:-:S03]  /*06a0*/  LEA.HI R25, R24, R17, RZ, 0x7 ;  /* 0x0000001118197211 */ /* 0x000fc600078f38ff */
[----:B------:R-:W-:Y:S01]  /*06b0*/  @!P5 FMUL R27, R27, 16777216 ;  /* 0x4b8000001b1bd820 */ /* 0x000fe20000400000 */
[----:B------:R-:W-:Y:S02]  /*06c0*/  LOP3.LUT R26, R25, 0x3fffff80, RZ, 0xc0, !PT ;  /* 0x3fffff80191a7812 */ /* 0x000fe400078ec0ff */
[C---:B------:R-:W-:Y:S01]  /*06d0*/  ISETP.LT.AND P1, PT, R17.reuse, 0x200, !P1 ;  /* 0x000002001100780c */ /* 0x040fe20004f21270 */
[----:B-----5:R-:W-:Y:S02]  /*06e0*/  FMUL R24, R22, R27 ;  /* 0x0000001b16187220 */ /* 0x020fe40000400000 */
[----:B------:R-:W-:Y:S02]  /*06f0*/  IMAD.IADD R22, R17, 0x1, -R26 ;  /* 0x0000000111167824 */ /* 0x000fe400078e0a1a */
[----:B------:R-:W1:Y:S01]  /*0700*/  S2R R17, SR_TID.X ;  /* 0x0000000000117919 */ /* 0x000e620000002100 */
[----:B------:R-:W-:Y:S01]  /*0710*/  SHF.L.U32 R25, R25, 0x4, RZ ;  /* 0x0000000419197819 */ /* 0x000fe200000006ff */
[----:B------:R-:W5:Y:S03]  /*0720*/  MUFU.RCP R28, R28 ;  /* 0x0000001c001c7308 */ /* 0x000f660000001000 */
[----:B------:R-:W-:Y:S01]  /*0730*/  LOP3.LUT R25, R25, 0xfffff800, RZ, 0xc0, !PT ;  /* 0xfffff80019197812 */ /* 0x000fe200078ec0ff */
[----:B--2---:R-:W-:-:S04]  /*0740*/  FADD R26, R12, -R18 ;  /* 0x800000120c1a7221 */ /* 0x004fc80000000000 */
[----:B------:R-:W-:Y:S02]  /*0750*/  IMAD R22, R22, 0x4, R25 ;  /* 0x0000000416167824 */ /* 0x000fe400078e0219 */
[--C-:B------:R-:W-:Y:S02]  /*0760*/  FADD R25, R13, -R19.reuse ;  /* 0x800000130d197221 */ /* 0x100fe40000000000 */
[----:B------:R-:W2:Y:S01]  /*0770*/  LDC.64 R12, c[0x0][0x238] ;  /* 0x00008e00ff0c7b82 */ /* 0x000ea20000000a00 */
[--C-:B------:R-:W-:Y:S01]  /*0780*/  FADD R14, R14, -R18.reuse ;  /* 0x800000120e0e7221 */ /* 0x100fe20000000000 */
[--C-:B0-----:R-:W-:Y:S01]  /*0790*/  FADD R11, R11, -R19.reuse ;  /* 0x800000130b0b7221 */ /* 0x101fe20000000000 */
[----:B-----5:R-:W-:Y:S01]  /*07a0*/  FMUL R23, R28, R23 ;  /* 0x000000171c177220 */ /* 0x020fe20000400000 */
[--C-:B---3--:R-:W-:Y:S01]  /*07b0*/  FADD R4, R4, -R18.reuse ;  /* 0x8000001204047221 */ /* 0x108fe20000000000 */
[--C-:B------:R-:W-:Y:S01]  /*07c0*/  FADD R15, R15, -R19.reuse ;  /* 0x800000130f0f7221 */ /* 0x100fe20000000000 */
[----:B------:R-:W-:Y:S01]  /*07d0*/  FADD R27, R5, -R19 ;  /* 0x80000013051b7221 */ /* 0x000fe20000000000 */
[----:B------:R-:W-:Y:S01]  /*07e0*/  FADD R18, R10, -R18 ;  /* 0x800000120a127221 */ /* 0x000fe20000000000 */
[----:B------:R-:W-:Y:S01]  /*07f0*/  FMUL R28, R24, R11 ;  /* 0x0000000b181c7220 */ /* 0x000fe20000400000 */
[----:B------:R-:W-:Y:S01]  /*0800*/  FMUL R29, R23, R14 ;  /* 0x0000000e171d7220 */ /* 0x000fe20000400000 */
[----:B------:R-:W-:-:S02]  /*0810*/  VIADD R11, R21, 0x400 ;  /* 0x00000400150b7836 */ /* 0x000fc40000000000 */
[C---:B------:R-:W-:Y:S01]  /*0820*/  FMUL R19, R24.reuse, R25 ;  /* 0x0000001918137220 */ /* 0x040fe20000400000 */
[C---:B------:R-:W-:Y:S01]  /*0830*/  FMUL R5, R24.reuse, R15 ;  /* 0x0000000f18057220 */ /* 0x040fe20000400000 */
[----:B------:R-:W-:Y:S01]  /*0840*/  FMUL R10, R24, R27 ;  /* 0x0000001b180a7220 */ /* 0x000fe20000400000 */
[----:B------:R-:W-:Y:S01]  /*0850*/  FMUL R27, R23, R26 ;  /* 0x0000001a171b7220 */ /* 0x000fe20000400000 */
[----:B-1----:R-:W-:Y:S01]  /*0860*/  SHF.L.U32 R17, R17, 0x3, RZ ;  /* 0x0000000311117819 */ /* 0x002fe200000006ff */
[C---:B------:R-:W-:Y:S01]  /*0870*/  FMUL R15, R23.reuse, R4 ;  /* 0x00000004170f7220 */ /* 0x040fe20000400000 */
[----:B------:R-:W-:Y:S01]  /*0880*/  FMUL R25, R23, R18 ;  /* 0x0000001217197220 */ /* 0x000fe20000400000 */
[-C--:B----4-:R-:W-:Y:S01]  /*0890*/  FFMA R14, R29, R8.reuse, R6 ;  /* 0x000000081d0e7223 */ /* 0x090fe20000000006 */
[----:B------:R-:W-:Y:S01]  /*08a0*/  LOP3.LUT R17, R17, 0x3f8, RZ, 0xc0, !PT ;  /* 0x000003f811117812 */ /* 0x000fe200078ec0ff */
[----:B------:R-:W-:Y:S02]  /*08b0*/  IMAD.IADD R29, R11, 0x1, R16 ;  /* 0x000000010b1d7824 */ /* 0x000fe400078e0210 */
[-CC-:B------:R-:W-:Y:S01]  /*08c0*/  FFMA R18, R27, R8.reuse, R6.reuse ;  /* 0x000000081b127223 */ /* 0x180fe20000000006 */
[-CC-:B------:R-:W-:Y:S01]  /*08d0*/  FFMA R15, R15, R8.reuse, R6.reuse ;  /* 0x000000080f0f7223 */ /* 0x180fe20000000006 */
[----:B------:R-:W-:Y:S01]  /*08e0*/  FFMA R25, R25, R8, R6 ;  /* 0x0000000819197223 */ /* 0x000fe20000000006 */
[-CC-:B------:R-:W-:Y:S01]  /*08f0*/  FFMA R23, R5, R9.reuse, R7.reuse ;  /* 0x0000000905177223 */ /* 0x180fe20000000007 */
[-CC-:B------:R-:W-:Y:S01]  /*0900*/  FFMA R19, R19, R9.reuse, R7.reuse ;  /* 0x0000000913137223 */ /* 0x180fe20000000007 */
[-CC-:B------:R-:W-:Y:S01]  /*0910*/  FFMA R24, R10, R9.reuse, R7.reuse ;  /* 0x000000090a187223 */ /* 0x180fe20000000007 */
[----:B------:R-:W-:Y:S01]  /*0920*/  FFMA R26, R28, R9, R7 ;  /* 0x000000091c1a7223 */ /* 0x000fe20000000007 */
[----:B------:R-:W-:Y:S01]  /*0930*/  IMAD.IADD R11, R11, 0x1, R22 ;  /* 0x000000010b0b7824 */ /* 0x000fe200078e0216 */
[----:B------:R-:W-:-:S02]  /*0940*/  CS2R R4, SRZ ;  /* 0x0000000000047805 */ /* 0x000fc4000001ff00 */
[----:B------:R-:W-:Y:S01]  /*0950*/  CS2R R6, SRZ ;  /* 0x0000000000067805 */ /* 0x000fe2000001ff00 */
[----:B------:R-:W-:Y:S02]  /*0960*/  VIADD R8, R17, UR4 ;  /* 0x0000000411087c36 */ /* 0x000fe40008000000 */
[----:B--2---:R-:W-:-:S04]  /*0970*/  IMAD.WIDE R28, R29, 0x4, R12 ;  /* 0x000000041d1c7825 */ /* 0x004fc800078e020c */
[----:B------:R-:W-:Y:S01]  /*0980*/  IMAD.WIDE R12, R11, 0x4, R12 ;  /* 0x000000040b0c7825 */ /* 0x000fe200078e020c */
[----:B------:R-:W-:Y:S01]  /*0990*/  CS2R R10, SRZ ;  /* 0x00000000000a7805 */ /* 0x000fe2000001ff00 */
[----:B------:R-:W2:Y:S02]  /*09a0*/  @P3 LDG.E.EL.128 R4, desc[UR6][R28.64] ;  /* 0x000000061c043981 */ /* 0x000ea4000c2e1d00 */
[----:B------:R-:W-:Y:S01]  /*09b0*/  IMAD R17, R17, 0x4, R8 ;  /* 0x0000000411117824 */ /* 0x000fe200078e0208 */
[----:B------:R-:W-:-:S06]  /*09c0*/  CS2R R8, SRZ ;  /* 0x0000000000087805 */ /* 0x000fcc000001ff00 */
[----:B------:R0:W3:Y:S01]  /*09d0*/  @P1 LDG.E.EL.128 R8, desc[UR6][R12.64] ;  /* 0x000000060c081981 */ /* 0x0000e2000c2e1d00 */
[----:B------:R-:W-:Y:S01]  /*09e0*/  BAR.SYNC.DEFER_BLOCKING 0x0 ;  /* 0x0000000000007b1d */ /* 0x000fe20000010000 */
[----:B------:R-:W-:-:S04]  /*09f0*/  FSETP.GEU.AND P6, PT, R23, RZ, PT ;  /* 0x000000ff1700720b */ /* 0x000fc80003fce000 */
[----:B------:R-:W-:Y:S02]  /*0a00*/  FSEL R23, R23, RZ, P6 ;  /* 0x000000ff17177208 */ /* 0x000fe40003000000 */
[C---:B------:R-:W-:Y:S02]  /*0a10*/  FSETP.GEU.AND P6, PT, R19.reuse, RZ, PT ;  /* 0x000000ff1300720b */ /* 0x040fe40003fce000 */
[----:B------:R-:W-:Y:S02]  /*0a20*/  FSETP.GEU.AND P4, PT, R14, RZ, PT ;  /* 0x000000ff0e00720b */ /* 0x000fe40003f8e000 */
[----:B------:R-:W-:Y:S02]  /*0a30*/  FSEL R19, R19, RZ, P6 ;  /* 0x000000ff13137208 */ /* 0x000fe40003000000 */
[----:B------:R-:W-:Y:S02]  /*0a40*/  FSETP.GEU.AND P5, PT, R18, RZ, PT ;  /* 0x000000ff1200720b */ /* 0x000fe40003fae000 */
[----:B------:R-:W-:-:S02]  /*0a50*/  FSETP.GEU.AND P6, PT, R15, RZ, PT ;  /* 0x000000ff0f00720b */ /* 0x000fc40003fce000 */
[----:B------:R-:W-:Y:S02]  /*0a60*/  FSEL R14, R14, RZ, P4 ;  /* 0x000000ff0e0e7208 */ /* 0x000fe40002000000 */
[----:B------:R-:W-:Y:S02]  /*0a70*/  FSEL R18, R18, RZ, P5 ;  /* 0x000000ff12127208 */ /* 0x000fe40002800000 */
[----:B------:R-:W-:Y:S02]  /*0a80*/  FSEL R27, R15, RZ, P6 ;  /* 0x000000ff0f1b7208 */ /* 0x000fe40003000000 */
[----:B------:R-:W-:Y:S02]  /*0a90*/  FSETP.GEU.AND P4, PT, R24, RZ, PT ;  /* 0x000000ff1800720b */ /* 0x000fe40003f8e000 */
[----:B------:R-:W-:Y:S02]  /*0aa0*/  FSETP.GEU.AND P5, PT, R25, RZ, PT ;  /* 0x000000ff1900720b */ /* 0x000fe40003fae000 */
[----:B------:R-:W-:-:S02]  /*0ab0*/  FSETP.GEU.AND P6, PT, R26, RZ, PT ;  /* 0x000000ff1a00720b */ /* 0x000fc40003fce000 */
[----:B0-----:R-:W-:Y:S02]  /*0ac0*/  FSEL R12, R25, RZ, P5 ;  /* 0x000000ff190c7208 */ /* 0x001fe40002800000 */
[----:B------:R-:W-:Y:S02]  /*0ad0*/  FSEL R29, R24, RZ, P4 ;  /* 0x000000ff181d7208 */ /* 0x000fe40002000000 */
[----:B------:R-:W-:Y:S01]  /*0ae0*/  FSEL R26, R26, RZ, P6 ;  /* 0x000000ff1a1a7208 */ /* 0x000fe20003000000 */
[----:B------:R-:W-:Y:S01]  /*0af0*/  STS [R17], R14 ;  /* 0x0000000e11007388 */ /* 0x000fe20000000800 */
[C---:B------:R-:W-:Y:S01]  /*0b00*/  VIADD R28, R3.reuse, UR4 ;  /* 0x00000004031c7c36 */ /* 0x040fe20008000000 */
[----:B------:R-:W0:Y:S02]  /*0b10*/  LDC.64 R24, c[0x0][0x240] ;  /* 0x00009000ff187b82 */ /* 0x000e240000000a00 */
[----:B------:R1:W-:Y:S04]  /*0b20*/  STS [R17+0x14], R23 ;  /* 0x0000141711007388 */ /* 0x0003e80000000800 */
[----:B------:R-:W-:Y:S04]  /*0b30*/  STS [R17+0x4], R18 ;  /* 0x0000041211007388 */ /* 0x000fe80000000800 */
[----:B------:R-:W-:Y:S04]  /*0b40*/  STS [R17+0x18], R19 ;  /* 0x0000181311007388 */ /* 0x000fe80000000800 */
[----:B------:R4:W-:Y:S04]  /*0b50*/  STS [R17+0x8], R27 ;  /* 0x0000081b11007388 */ /* 0x0009e80000000800 */
[----:B------:R-:W-:Y:S04]  /*0b60*/  STS [R17+0xc], R12 ;  /* 0x00000c0c11007388 */ /* 0x000fe80000000800 */
[----:B------:R5:W-:Y:S04]  /*0b70*/  STS [R17+0x1c], R29 ;  /* 0x00001c1d11007388 */ /* 0x000be80000000800 */
[----:B------:R0:W-:Y:S01]  /*0b80*/  STS [R17+0x20], R26 ;  /* 0x0000201a11007388 */ /* 0x0001e20000000800 */
[----:B-1----:R-:W-:Y:S01]  /*0b90*/  LOP3.LUT R23, R3, 0x200, RZ, 0xfc, !PT ;  /* 0x0000020003177812 */ /* 0x002fe200078efcff */
[----:B----4-:R-:W-:-:S03]  /*0ba0*/  IMAD.IADD R27, R21, 0x1, R16 ;  /* 0x00000001151b7824 */ /* 0x010fc600078e0210 */
[----:B------:R-:W-:Y:S01]  /*0bb0*/  IADD3 R16, R23, UR4, RZ ;  /* 0x0000000417107c10 */ /* 0x000fe2000fffe0ff */
[C---:B------:R-:W-:Y:S01]  /*0bc0*/  IMAD R28, R3.reuse, 0x4, R28 ;  /* 0x00000004031c7824 */ /* 0x040fe200078e021c */
[----:B------:R-:W-:Y:S03]  /*0bd0*/  BAR.SYNC.DEFER_BLOCKING 0x0 ;  /* 0x0000000000007b1d */ /* 0x000fe60000010000 */
[----:B------:R-:W-:-:S03]  /*0be0*/  IMAD R19, R3, 0x4, R16 ;  /* 0x0000000403137824 */ /* 0x000fc600078e0210 */
[----:B------:R-:W-:Y:S04]  /*0bf0*/  LDS R12, [R28] ;  /* 0x000000001c0c7984 */ /* 0x000fe80000000800 */
[----:B------:R-:W-:Y:S04]  /*0c00*/  LDS R13, [R28+0x4] ;  /* 0x000004001c0d7984 */ /* 0x000fe80000000800 */
[----:B------:R-:W-:Y:S04]  /*0c10*/  LDS R14, [R28+0x8] ;  /* 0x000008001c0e7984 */ /* 0x000fe80000000800 */
[----:B------:R-:W1:Y:S04]  /*0c20*/  LDS R15, [R28+0xc] ;  /* 0x00000c001c0f7984 */ /* 0x000e680000000800 */
[----:B------:R-:W-:Y:S04]  /*0c30*/  LDS R17, [R19+0x804] ;  /* 0x0008040013117984 */ /* 0x000fe80000000800 */
[----:B------:R-:W-:Y:S04]  /*0c40*/  LDS R18, [R19+0x808] ;  /* 0x0008080013127984 */ /* 0x000fe80000000800 */
[----:B------:R-:W-:Y:S04]  /*0c50*/  LDS R16, [R28+0xa00] ;  /* 0x000a00001c107984 */ /* 0x000fe80000000800 */
[----:B------:R-:W4:Y:S01]  /*0c60*/  LDS R19, [R19+0x80c] ;  /* 0x00080c0013137984 */ /* 0x000f220000000800 */
[----:B-----5:R-:W5:Y:S01]  /*0c70*/  S2R R29, SR_TID.X ;  /* 0x00000000001d7919 */ /* 0x020f620000002100 */
[----:B------:R-:W-:-:S02]  /*0c80*/  IMAD.IADD R21, R21, 0x1, R22 ;  /* 0x0000000115157824 */ /* 0x000fc400078e0216 */
[----:B0-----:R-:W-:-:S04]  /*0c90*/  IMAD.WIDE R26, R27, 0x4, R24 ;  /* 0x000000041b1a7825 */ /* 0x001fc800078e0218 */
[----:B------:R-:W-:Y:S01]  /*0ca0*/  IMAD.WIDE R24, R21, 0x4, R24 ;  /* 0x0000000415187825 */ /* 0x000fe200078e0218 */
[----:B-1----:R0:W-:Y:S04]  /*0cb0*/  @P3 STG.E.128 desc[UR6][R26.64], R12 ;  /* 0x0000000c1a003986 */ /* 0x0021e8000c101d06 */
[----:B----4-:R-:W-:Y:S01]  /*0cc0*/  @P1 STG.E.128 desc[UR6][R24.64], R16 ;  /* 0x0000001018001986 */ /* 0x010fe2000c101d06 */
[----:B------:R-:W-:-:S04]  /*0cd0*/  SHF.R.U32.HI R23, RZ, 0x4, R23 ;  /* 0x00000004ff177819 */ /* 0x000fc80000011617 */
[----:B------:R-:W-:Y:S01]  /*0ce0*/  LOP3.LUT R23, R23, 0x30, RZ, 0xc0, !PT ;  /* 0x0000003017177812 */ /* 0x000fe200078ec0ff */
[----:B--2---:R-:W-:Y:S01]  /*0cf0*/  FADD R21, R12, R4 ;  /* 0x000000040c157221 */ /* 0x004fe20000000000 */
[----:B-----5:R-:W-:Y:S01]  /*0d00*/  LOP3.LUT R4, R29, 0x7f, RZ, 0xc0, !PT ;  /* 0x0000007f1d047812 */ /* 0x020fe200078ec0ff */
[----:B------:R-:W-:Y:S01]  /*0d10*/  FADD R29, R13, R5 ;  /* 0x000000050d1d7221 */ /* 0x000fe20000000000 */
[----:B0-----:R-:W-:Y:S01]  /*0d20*/  FADD R13, R14, R6 ;  /* 0x000000060e0d7221 */ /* 0x001fe20000000000 */
[----:B------:R-:W-:Y:S01]  /*0d30*/  FADD R15, R15, R7 ;  /* 0x000000070f0f7221 */ /* 0x000fe20000000000 */
[----:B------:R-:W-:Y:S01]  /*0d40*/  LEA R12, R4, UR4, 0x2 ;  /* 0x00000004040c7c11 */ /* 0x000fe2000f8e10ff */
[----:B------:R-:W-:Y:S01]  /*0d50*/  BAR.SYNC.DEFER_BLOCKING 0x0 ;  /* 0x0000000000007b1d */ /* 0x000fe20000010000 */
[----:B---3--:R-:W-:Y:S01]  /*0d60*/  FADD R27, R16, R8 ;  /* 0x00000008101b7221 */ /* 0x008fe20000000000 */
[----:B------:R-:W-:Y:S01]  /*0d70*/  FADD R22, R17, R9 ;  /* 0x0000000911167221 */ /* 0x000fe20000000000 */
[----:B------:R-:W-:Y:S01]  /*0d80*/  FADD R26, R18, R10 ;  /* 0x0000000a121a7221 */ /* 0x000fe20000000000 */
[----:B------:R-:W-:-:S04]  /*0d90*/  FADD R28, R19, R11 ;  /* 0x0000000b131c7221 */ /* 0x000fc80000000000 */
[----:B------:R-:W0:Y:S01]  /*0da0*/  LDC.64 R10, c[0x0][0x248] ;  /* 0x00009200ff0a7b82 */ /* 0x000e220000000a00 */
[----:B------:R-:W-:Y:S04]  /*0db0*/  STS [R12], R21 ;  /* 0x000000150c007388 */ /* 0x000fe80000000800 */
[----:B------:R-:W-:Y:S04]  /*0dc0*/  STS [R12+0x410], R29 ;  /* 0x0004101d0c007388 */ /* 0x000fe80000000800 */
[----:B------:R-:W-:Y:S04]  /*0dd0*/  STS [R12+0x820], R13 ;  /* 0x0008200d0c007388 */ /* 0x000fe80000000800 */
[----:B------:R-:W-:Y:S04]  /*0de0*/  STS [R12+0xc30], R15 ;  /* 0x000c300f0c007388 */ /* 0x000fe80000000800 */
[----:B------:R-:W-:Y:S04]  /*0df0*/  STS [R12+0x200], R27 ;  /* 0x0002001b0c007388 */ /* 0x000fe80000000800 */
[----:B------:R-:W-:Y:S04]  /*0e00*/  STS [R12+0x610], R22 ;  /* 0x000610160c007388 */ /* 0x000fe80000000800 */
[----:B------:R-:W-:Y:S04]  /*0e10*/  STS [R12+0xa20], R26 ;  /* 0x000a201a0c007388 */ /* 0x000fe80000000800 */
[----:B------:R-:W-:Y:S01]  /*0e20*/  STS [R12+0xe30], R28 ;  /* 0x000e301c0c007388 */ /* 0x000fe20000000800 */
[----:B------:R-:W-:Y:S06]  /*0e30*/  BAR.SYNC.DEFER_BLOCKING 0x0 ;  /* 0x0000000000007b1d */ /* 0x000fec0000010000 */
[----:B------:R-:W1:Y:S01]  /*0e40*/  LDS.128 R4, [R20] ;  /* 0x0000000014047984 */ /* 0x000e620000000c00 */
[----:B0-----:R-:W-:-:S04]  /*0e50*/  IMAD.WIDE R8, R2, 0x4, R10 ;  /* 0x0000000402087825 */ /* 0x001fc800078e020a */
[----:B------:R-:W-:-:S04]  /*0e60*/  VIADD R14, R23, UR4 ;  /* 0x00000004170e7c36 */ /* 0x000fc80008000000 */
[----:B------:R-:W-:Y:S01]  /*0e70*/  IMAD R14, R3, 0x4, R14 ;  /* 0x00000004030e7824 */ /* 0x000fe200078e020e */
[----:B-1----:R0:W-:Y:S02]  /*0e80*/  @P2 STG.E.128 desc[UR6][R8.64], R4 ;  /* 0x0000000408002986 */ /* 0x0021e4000c101d06 */
[----:B0-----:R-:W-:Y:S05]  /*0e90*/  @!P0 EXIT ;  /* 0x000000000000894d */ /* 0x001fea0003800000 */
[----:B------:R-:W0:Y:S01]  /*0ea0*/  LDS.128 R12, [R14+0x800] ;  /* 0x000800000e0c7984 */ /* 0x000e220000000c00 */
[----:B------:R-:W-:-:S05]  /*0eb0*/  IMAD.WIDE R2, R0, 0x4, R10 ;  /* 0x0000000400027825 */ /* 0x000fca00078e020a */
[----:B0-----:R-:W-:Y:S01]  /*0ec0*/  STG.E.128 desc[UR6][R2.64], R12 ;  /* 0x0000000c02007986 */ /* 0x001fe2000c101d06 */
[----:B------:R-:W-:Y:S05]  /*0ed0*/  EXIT ;  /* 0x000000000000794d */ /* 0x000fea0003800000 */
.L_x_0:
[----:B------:R-:W-:-:S00]  /*0ee0*/  BRA `(.L_x_0) ;  /* 0xfffffffc00fc7947 */ /* 0x000fc0000383ffff */
[----:B------:R-:W-:-:S00]  /*0ef0*/  NOP ;  /* 0x0000000000007918 */ /* 0x000fc00000000000 */
        /* <DEDUP_REMOVED lines=8> */
.L_x_1:


//--------------------- .nv.global.init           --------------------------
	.section	.nv.global.init,"aw",@progbits
.nv.global.init:
	.type		_$_str,@object
	.size		_$_str,(_$_str_$_2 - _$_str)
_$_str:
        /*0000*/ 	.byte	0x5f, 0x5f, 0x43, 0x55, 0x44, 0x41, 0x5f, 0x46, 0x54, 0x5a, 0x00
	.type		_$_str_$_2,@object
	.size		_$_str_$_2,(.L_1 - _$_str_$_2)
_$_str_$_2:
        /*000b*/ 	.byte	0x5f, 0x5f, 0x43, 0x55, 0x44, 0x41, 0x5f, 0x50, 0x52, 0x45, 0x43, 0x5f, 0x53, 0x51, 0x52, 0x54
        /*001b*/ 	.byte	0x00
.L_1:


//--------------------- .nv.shared.triton_poi_fused__native_batch_norm_legit_no_training_add_relu_37 --------------------------
	.section	.nv.shared.triton_poi_fused__native_batch_norm_legit_no_training_add_relu_37,"aw",@nobits
	.sectionflags	@""
	.align	16
	.zero		1024


//--------------------- .nv.constant0.triton_poi_fused__native_batch_norm_legit_no_training_add_relu_37 --------------------------
	.section	.nv.constant0.triton_poi_fused__native_batch_norm_legit_no_training_add_relu_37,"a",@progbits
	.sectionflags	@""
	.align	4
.nv.constant0.triton_poi_fused__native_batch_norm_legit_no_training_add_relu_37:
	.zero		600
